	.headerflags	@"EF_CUDA_TEXMODE_UNIFIED EF_CUDA_64BIT_ADDRESS EF_CUDA_ACCELERATORS EF_CUDA_SM90 EF_CUDA_VIRTUAL_SM(EF_CUDA_SM90)"
	.elftype	@"ET_EXEC"


//--------------------- .nv.info                  --------------------------
	.section	.nv.info,"",@"SHT_CUDA_INFO"
	.align	4


	//----- nvinfo : EIATTR_REGCOUNT
	.align		4
        /*0000*/ 	.byte	0x04, 0x2f
        /*0002*/ 	.short	(.L_3 - .L_2)
	.align		4
.L_2:
        /*0004*/ 	.word	index@(triton_poi_fused__native_batch_norm_legit_no_training_cat_relu_19)
        /*0008*/ 	.word	0x0000001b


	//----- nvinfo : EIATTR_MIN_STACK_SIZE
	.align		4
.L_3:
        /*000c*/ 	.byte	0x04, 0x12
        /*000e*/ 	.short	(.L_5 - .L_4)
	.align		4
.L_4:
        /*0010*/ 	.word	index@(triton_poi_fused__native_batch_norm_legit_no_training_cat_relu_19)
        /*0014*/ 	.word	0x00000000


	//----- nvinfo : EIATTR_FRAME_SIZE
	.align		4
.L_5:
        /*0018*/ 	.byte	0x04, 0x11
        /*001a*/ 	.short	(.L_7 - .L_6)
	.align		4
.L_6:
        /*001c*/ 	.word	index@(triton_poi_fused__native_batch_norm_legit_no_training_cat_relu_19)
        /*0020*/ 	.word	0x00000000


	//----- nvinfo : EIATTR_MIN_STACK_SIZE
	.align		4
.L_7:
        /*0024*/ 	.byte	0x04, 0x12
        /*0026*/ 	.short	(.L_9 - .L_8)
	.align		4
.L_8:
        /*0028*/ 	.word	index@(triton_poi_fused__native_batch_norm_legit_no_training_cat_relu_19)
        /*002c*/ 	.word	0x00000000
.L_9:


//--------------------- .nv.info.triton_poi_fused__native_batch_norm_legit_no_training_cat_relu_19 --------------------------
	.section	.nv.info.triton_poi_fused__native_batch_norm_legit_no_training_cat_relu_19,"",@"SHT_CUDA_INFO"
	.sectionflags	@""
	.align	4


	//----- nvinfo : EIATTR_CUDA_API_VERSION
	.align		4
        /*0000*/ 	.byte	0x04, 0x37
        /*0002*/ 	.short	(.L_11 - .L_10)
.L_10:
        /*0004*/ 	.word	0x0000007c


	//----- nvinfo : EIATTR_KPARAM_INFO
	.align		4
.L_11:
        /*0008*/ 	.byte	0x04, 0x17
        /*000a*/ 	.short	(.L_13 - .L_12)
.L_12:
        /*000c*/ 	.word	0x00000000
        /*0010*/ 	.short	0x0009
        /*0012*/ 	.short	0x0048
        /*0014*/ 	.byte	0x00, 0xf0, 0x11, 0x00


	//----- nvinfo : EIATTR_KPARAM_INFO
	.align		4
.L_13:
        /*0018*/ 	.byte	0x04, 0x17
        /*001a*/ 	.short	(.L_15 - .L_14)
.L_14:
        /*001c*/ 	.word	0x00000000
        /*0020*/ 	.short	0x0008
        /*0022*/ 	.short	0x0040
        /*0024*/ 	.byte	0x00, 0xf4, 0x21, 0x00


	//----- nvinfo : EIATTR_KPARAM_INFO
	.align		4
.L_15:
        /*0028*/ 	.byte	0x04, 0x17
        /*002a*/ 	.short	(.L_17 - .L_16)
.L_16:
        /*002c*/ 	.word	0x00000000
        /*0030*/ 	.short	0x0007
        /*0032*/ 	.short	0x0038
        /*0034*/ 	.byte	0x00, 0xf4, 0x21, 0x00


	//----- nvinfo : EIATTR_KPARAM_INFO
	.align		4
.L_17:
        /*0038*/ 	.byte	0x04, 0x17
        /*003a*/ 	.short	(.L_19 - .L_18)
.L_18:
        /*003c*/ 	.word	0x00000000
        /*0040*/ 	.short	0x0006
        /*0042*/ 	.short	0x0030
        /*0044*/ 	.byte	0x00, 0xf4, 0x21, 0x00


	//----- nvinfo : EIATTR_KPARAM_INFO
	.align		4
.L_19:
        /*0048*/ 	.byte	0x04, 0x17
        /*004a*/ 	.short	(.L_21 - .L_20)
.L_20:
        /*004c*/ 	.word	0x00000000
        /*0050*/ 	.short	0x0005
        /*0052*/ 	.short	0x0028
        /*0054*/ 	.byte	0x00, 0xf4, 0x21, 0x00


	//----- nvinfo : EIATTR_KPARAM_INFO
	.align		4
.L_21:
        /*0058*/ 	.byte	0x04, 0x17
        /*005a*/ 	.short	(.L_23 - .L_22)
.L_22:
        /*005c*/ 	.word	0x00000000
        /*0060*/ 	.short	0x0004
        /*0062*/ 	.short	0x0020
        /*0064*/ 	.byte	0x00, 0xf4, 0x21, 0x00


	//----- nvinfo : EIATTR_KPARAM_INFO
	.align		4
.L_23:
        /*0068*/ 	.byte	0x04, 0x17
        /*006a*/ 	.short	(.L_25 - .L_24)
.L_24:
        /*006c*/ 	.word	0x00000000
        /*0070*/ 	.short	0x0003
        /*0072*/ 	.short	0x0018
        /*0074*/ 	.byte	0x00, 0xf4, 0x21, 0x00


	//----- nvinfo : EIATTR_KPARAM_INFO
	.align		4
.L_25:
        /*0078*/ 	.byte	0x04, 0x17
        /*007a*/ 	.short	(.L_27 - .L_26)
.L_26:
        /*007c*/ 	.word	0x00000000
        /*0080*/ 	.short	0x0002
        /*0082*/ 	.short	0x0010
        /*0084*/ 	.byte	0x00, 0xf4, 0x21, 0x00


	//----- nvinfo : EIATTR_KPARAM_INFO
	.align		4
.L_27:
        /*0088*/ 	.byte	0x04, 0x17
        /*008a*/ 	.short	(.L_29 - .L_28)
.L_28:
        /*008c*/ 	.word	0x00000000
        /*0090*/ 	.short	0x0001
        /*0092*/ 	.short	0x0008
        /*0094*/ 	.byte	0x00, 0xf4, 0x21, 0x00


	//----- nvinfo : EIATTR_KPARAM_INFO
	.align		4
.L_29:
        /*0098*/ 	.byte	0x04, 0x17
        /*009a*/ 	.short	(.L_31 - .L_30)
.L_30:
        /*009c*/ 	.word	0x00000000
        /*00a0*/ 	.short	0x0000
        /*00a2*/ 	.short	0x0000
        /*00a4*/ 	.byte	0x00, 0xf4, 0x21, 0x00


	//----- nvinfo : EIATTR_SPARSE_MMA_MASK
	.align		4
.L_31:
        /*00a8*/ 	.byte	0x03, 0x50
        /*00aa*/ 	.short	0x0000


	//----- nvinfo : EIATTR_MAXREG_COUNT
	.align		4
        /*00ac*/ 	.byte	0x03, 0x1b
        /*00ae*/ 	.short	0x00ff


	//----- nvinfo : EIATTR_EXIT_INSTR_OFFSETS
	.align		4
        /*00b0*/ 	.byte	0x04, 0x1c
        /*00b2*/ 	.short	(.L_33 - .L_32)


	//   ....[0]....
.L_32:
        /*00b4*/ 	.word	0x000004f0


	//   ....[1]....
        /*00b8*/ 	.word	0x00000510


	//----- nvinfo : EIATTR_REQNTID
	.align		4
.L_33:
        /*00bc*/ 	.byte	0x04, 0x10
        /*00be*/ 	.short	(.L_35 - .L_34)
.L_34:
        /*00c0*/ 	.word	0x00000080
        /*00c4*/ 	.word	0x00000001
        /*00c8*/ 	.word	0x00000001


	//----- nvinfo : EIATTR_CBANK_PARAM_SIZE
	.align		4
.L_35:
        /*00cc*/ 	.byte	0x03, 0x19
        /*00ce*/ 	.short	0x004c


	//----- nvinfo : EIATTR_PARAM_CBANK
	.align		4
        /*00d0*/ 	.byte	0x04, 0x0a
        /*00d2*/ 	.short	(.L_37 - .L_36)
	.align		4
.L_36:
        /*00d4*/ 	.word	index@(.nv.constant0.triton_poi_fused__native_batch_norm_legit_no_training_cat_relu_19)
        /*00d8*/ 	.short	0x0210
        /*00da*/ 	.short	0x004c


	//----- nvinfo : EIATTR_SW_WAR
	.align		4
.L_37:
        /*00dc*/ 	.byte	0x04, 0x36
        /*00de*/ 	.short	(.L_39 - .L_38)
.L_38:
        /*00e0*/ 	.word	0x00000008
.L_39:


//--------------------- .nv.callgraph             --------------------------
	.section	.nv.callgraph,"",@"SHT_CUDA_CALLGRAPH"
	.align	4
	.sectionentsize	8
	.align		4
        /*0000*/ 	.word	0x00000000
	.align		4
        /*0004*/ 	.word	0xffffffff
	.align		4
        /*0008*/ 	.word	0x00000000
	.align		4
        /*000c*/ 	.word	0xfffffffe
	.align		4
        /*0010*/ 	.word	0x00000000
	.align		4
        /*0014*/ 	.word	0xfffffffd
	.align		4
        /*0018*/ 	.word	0x00000000
	.align		4
        /*001c*/ 	.word	0xfffffffc


//--------------------- .nv.constant4             --------------------------
	.section	.nv.constant4,"a",@progbits
	.align	8
	.align		8
.nv.constant4:
        /*0000*/ 	.dword	_$_str
	.align		8
        /*0008*/ 	.dword	_$_str_$_2


//--------------------- .text.triton_poi_fused__native_batch_norm_legit_no_training_cat_relu_19 --------------------------
	.section	.text.triton_poi_fused__native_batch_norm_legit_no_training_cat_relu_19,"ax",@progbits
	.align	128
        .global         triton_poi_fused__native_batch_norm_legit_no_training_cat_relu_19
        .type           triton_poi_fused__native_batch_norm_legit_no_training_cat_relu_19,@function
        .size           triton_poi_fused__native_batch_norm_legit_no_training_cat_relu_19,(.L_x_1 - triton_poi_fused__native_batch_norm_legit_no_training_cat_relu_19)
        .other          triton_poi_fused__native_batch_norm_legit_no_training_cat_relu_19,@"STO_CUDA_ENTRY STV_DEFAULT"
triton_poi_fused__native_batch_norm_legit_no_training_cat_relu_19:
.text.triton_poi_fused__native_batch_norm_legit_no_training_cat_relu_19:
[----:B------:R-:W0:Y:S01]  /*0000*/  LDC R1, c[0x0][0x28] ;  /* 0x00000a00ff017b82 */ /* 0x000e220000000800 */
[----:B------:R-:W1:Y:S01]  /*0010*/  S2R R0, SR_TID.X ;  /* 0x0000000000007919 */ /* 0x000e620000002100 */
[----:B------:R-:W-:Y:S01]  /*0020*/  IMAD.MOV.U32 R7, RZ, RZ, RZ ;  /* 0x000000ffff077224 */ /* 0x000fe200078e00ff */
[----:B------:R-:W-:-:S05]  /*0030*/  ULDC.64 UR4, c[0x0][0x208] ;  /* 0x0000820000047ab9 */ /* 0x000fca0000000a00 */
[----:B------:R-:W2:Y:S01]  /*0040*/  LDC.64 R12, c[0x0][0x218] ;  /* 0x00008600ff0c7b82 */ /* 0x000ea20000000a00 */
[----:B------:R-:W3:Y:S07]  /*0050*/  S2R R3, SR_CTAID.X ;  /* 0x0000000000037919 */ /* 0x000eee0000002500 */
[----:B------:R-:W4:Y:S08]  /*0060*/  LDC.64 R14, c[0x0][0x220] ;  /* 0x00008800ff0e7b82 */ /* 0x000f300000000a00 */
[----:B------:R-:W5:Y:S08]  /*0070*/  LDC.64 R16, c[0x0][0x210] ;  /* 0x00008400ff107b82 */ /* 0x000f700000000a00 */
[----:B------:R-:W2:Y:S01]  /*0080*/  LDC.64 R8, c[0x0][0x228] ;  /* 0x00008a00ff087b82 */ /* 0x000ea20000000a00 */
[----:B-1----:R-:W-:-:S05]  /*0090*/  LOP3.LUT R0, R0, 0x7f, RZ, 0xc0, !PT ;  /* 0x0000007f00007812 */ /* 0x002fca00078ec0ff */
[----:B---3--:R-:W-:-:S05]  /*00a0*/  IMAD R0, R3, 0x80, R0 ;  /* 0x0000008003007824 */ /* 0x008fca00078e0200 */
[----:B------:R-:W-:Y:S02]  /*00b0*/  SHF.R.S32.HI R3, RZ, 0x1f, R0 ;  /* 0x0000001fff037819 */ /* 0x000fe40000011400 */
[----:B------:R-:W-:Y:S02]  /*00c0*/  ISETP.GE.AND P0, PT, R0, 0x4400, PT ;  /* 0x000044000000780c */ /* 0x000fe40003f06270 */
[----:B------:R-:W-:Y:S02]  /*00d0*/  LEA.HI R4, R3, R0, RZ, 0x6 ;  /* 0x0000000003047211 */ /* 0x000fe400078f30ff */
[----:B------:R-:W1:Y:S02]  /*00e0*/  LDC.64 R2, c[0x0][0x230] ;  /* 0x00008c00ff027b82 */ /* 0x000e640000000a00 */
[----:B------:R-:W-:-:S05]  /*00f0*/  SHF.R.S32.HI R11, RZ, 0x6, R4 ;  /* 0x00000006ff0b7819 */ /* 0x000fca0000011404 */
[----:B------:R-:W-:-:S05]  /*0100*/  IMAD.HI R5, R11, 0x78787879, RZ ;  /* 0x787878790b057827 */ /* 0x000fca00078e02ff */
[----:B------:R-:W-:-:S04]  /*0110*/  SHF.R.U32.HI R6, RZ, 0x1f, R5 ;  /* 0x0000001fff067819 */ /* 0x000fc80000011605 */
[----:B------:R-:W-:-:S05]  /*0120*/  LEA.HI.SX32 R6, R5, R6, 0x1b ;  /* 0x0000000605067211 */ /* 0x000fca00078fdaff */
[----:B------:R-:W-:-:S04]  /*0130*/  IMAD R11, R6, -0x44, R11 ;  /* 0xffffffbc060b7824 */ /* 0x000fc800078e020b */
[----:B-1----:R-:W-:-:S05]  /*0140*/  IMAD.WIDE R2, R11, 0x4, R2 ;  /* 0x000000040b027825 */ /* 0x002fca00078e0202 */
[----:B------:R1:W3:Y:S01]  /*0150*/  @!P0 LDG.E.EL R7, desc[UR4][R2.64] ;  /* 0x0000000402078981 */ /* 0x0002e2000c2e1900 */
[C---:B------:R-:W-:Y:S01]  /*0160*/  IMAD.HI R5, R0.reuse, 0x78787879, RZ ;  /* 0x7878787900057827 */ /* 0x040fe200078e02ff */
[C---:B------:R-:W-:Y:S01]  /*0170*/  ISETP.GE.AND P4, PT, R11.reuse, 0x40, PT ;  /* 0x000000400b00780c */ /* 0x040fe20003f86270 */
[----:B------:R-:W-:Y:S01]  /*0180*/  HFMA2.MMA R10, -RZ, RZ, 0, 0 ;  /* 0x00000000ff0a7435 */ /* 0x000fe200000001ff */
[C---:B------:R-:W-:Y:S01]  /*0190*/  ISETP.GT.AND P2, PT, R11.reuse, 0x3f, !P0 ;  /* 0x0000003f0b00780c */ /* 0x040fe20004744270 */
[----:B----4-:R-:W-:Y:S01]  /*01a0*/  IMAD.WIDE R22, R11, 0x4, R14 ;  /* 0x000000040b167825 */ /* 0x010fe200078e020e */
[----:B------:R-:W-:Y:S02]  /*01b0*/  SHF.R.U32.HI R6, RZ, 0x1f, R5 ;  /* 0x0000001fff067819 */ /* 0x000fe40000011605 */
[----:B------:R-:W-:Y:S02]  /*01c0*/  ISETP.LT.AND P1, PT, R0, 0x4400, !P4 ;  /* 0x000044000000780c */ /* 0x000fe40006721270 */
[----:B------:R-:W-:Y:S01]  /*01d0*/  LEA.HI.SX32 R6, R5, R6, 0x15 ;  /* 0x0000000605067211 */ /* 0x000fe200078faaff */
[----:B-1----:R-:W1:Y:S01]  /*01e0*/  LDC.64 R2, c[0x0][0x240] ;  /* 0x00009000ff027b82 */ /* 0x002e620000000a00 */
[----:B------:R-:W-:-:S03]  /*01f0*/  LOP3.LUT R5, R4, 0xffffffc0, RZ, 0xc0, !PT ;  /* 0xffffffc004057812 */ /* 0x000fc600078ec0ff */
[----:B------:R-:W-:Y:S01]  /*0200*/  IMAD R19, R6, -0x1100, R0 ;  /* 0xffffef0006137824 */ /* 0x000fe200078e0200 */
[----:B------:R-:W-:-:S03]  /*0210*/  IADD3 R5, R0, -R5, RZ ;  /* 0x8000000500057210 */ /* 0x000fc60007ffe0ff */
[C---:B------:R-:W-:Y:S01]  /*0220*/  IMAD R19, R6.reuse, 0x1000, R19 ;  /* 0x0000100006137824 */ /* 0x040fe200078e0213 */
[----:B------:R-:W-:Y:S02]  /*0230*/  LEA R6, R6, R5, 0x8 ;  /* 0x0000000506067211 */ /* 0x000fe400078e40ff */
[----:B------:R-:W4:Y:S01]  /*0240*/  LDC.64 R4, c[0x0][0x238] ;  /* 0x00008e00ff047b82 */ /* 0x000f220000000a00 */
[----:B-----5:R-:W-:-:S04]  /*0250*/  IMAD.WIDE R16, R19, 0x4, R16 ;  /* 0x0000000413107825 */ /* 0x020fc800078e0210 */
[----:B------:R-:W-:Y:S01]  /*0260*/  IMAD R6, R11, 0x40, R6 ;  /* 0x000000400b067824 */ /* 0x000fe200078e0206 */
[----:B------:R-:W5:Y:S04]  /*0270*/  @P1 LDG.E R10, desc[UR4][R16.64] ;  /* 0x00000004100a1981 */ /* 0x000f68000c1e1900 */
[----:B------:R-:W-:Y:S01]  /*0280*/  IADD3 R21, R6, -0x1000, RZ ;  /* 0xfffff00006157810 */ /* 0x000fe20007ffe0ff */
[----:B------:R-:W-:-:S04]  /*0290*/  IMAD.MOV.U32 R6, RZ, RZ, RZ ;  /* 0x000000ffff067224 */ /* 0x000fc800078e00ff */
[----:B--2---:R-:W-:Y:S01]  /*02a0*/  IMAD.WIDE R20, R21, 0x4, R12 ;  /* 0x0000000415147825 */ /* 0x004fe200078e020c */
[----:B------:R-:W-:Y:S01]  /*02b0*/  CS2R R12, SRZ ;  /* 0x00000000000c7805 */ /* 0x000fe2000001ff00 */
[----:B------:R-:W2:Y:S05]  /*02c0*/  @P2 LDG.E.EL R6, desc[UR4][R22.64+-0x100] ;  /* 0xffff000416062981 */ /* 0x000eaa000c2e1900 */
[----:B------:R-:W5:Y:S01]  /*02d0*/  @P2 LDG.E R12, desc[UR4][R20.64] ;  /* 0x00000004140c2981 */ /* 0x000f62000c1e1900 */
[----:B0-----:R-:W-:Y:S01]  /*02e0*/  IMAD.WIDE R8, R11, 0x4, R8 ;  /* 0x000000040b087825 */ /* 0x001fe200078e0208 */
[----:B------:R-:W-:-:S03]  /*02f0*/  MOV R24, RZ ;  /* 0x000000ff00187202 */ /* 0x000fc60000000f00 */
[C---:B----4-:R-:W-:Y:S01]  /*0300*/  IMAD.WIDE R14, R11.reuse, 0x4, R4 ;  /* 0x000000040b0e7825 */ /* 0x050fe200078e0204 */
[----:B------:R0:W4:Y:S01]  /*0310*/  @!P0 LDG.E.EL R13, desc[UR4][R8.64] ;  /* 0x00000004080d8981 */ /* 0x000122000c2e1900 */
[----:B------:R-:W0:Y:S02]  /*0320*/  LDC.64 R4, c[0x0][0x248] ;  /* 0x00009200ff047b82 */ /* 0x000e240000000a00 */
[----:B-1----:R-:W-:-:S04]  /*0330*/  IMAD.WIDE R18, R11, 0x4, R2 ;  /* 0x000000040b127825 */ /* 0x002fc800078e0202 */
[----:B------:R-:W-:Y:S01]  /*0340*/  IMAD.MOV.U32 R11, RZ, RZ, RZ ;  /* 0x000000ffff0b7224 */ /* 0x000fe200078e00ff */
[----:B------:R-:W4:Y:S01]  /*0350*/  @!P0 LDG.E.EL R24, desc[UR4][R18.64] ;  /* 0x0000000412188981 */ /* 0x000f22000c2e1900 */
[----:B------:R-:W1:Y:S04]  /*0360*/  LDC.64 R2, c[0x0][0x250] ;  /* 0x00009400ff027b82 */ /* 0x000e680000000a00 */
[----:B------:R-:W4:Y:S01]  /*0370*/  @!P0 LDG.E.EL R11, desc[UR4][R14.64] ;  /* 0x000000040e0b8981 */ /* 0x000f22000c2e1900 */
[----:B0-----:R-:W-:Y:S01]  /*0380*/  HFMA2.MMA R8, -RZ, RZ, 1.625, 0 ;  /* 0x3e800000ff087435 */ /* 0x001fe200000001ff */
[----:B------:R-:W-:-:S04]  /*0390*/  IMAD.WIDE R4, R0, 0x4, R4 ;  /* 0x0000000400047825 */ /* 0x000fc800078e0204 */
[----:B-1----:R-:W-:-:S04]  /*03a0*/  IMAD.WIDE R2, R0, 0x4, R2 ;  /* 0x0000000400027825 */ /* 0x002fc800078e0202 */
[----:B---3--:R-:W-:-:S04]  /*03b0*/  FADD R7, R7, 9.9999997473787516356e-06 ;  /* 0x3727c5ac07077421 */ /* 0x008fc80000000000 */
[----:B------:R-:W0:Y:S02]  /*03c0*/  MUFU.SQRT R16, R7 ;  /* 0x0000000700107308 */ /* 0x000e240000002000 */
[C---:B0-----:R-:W-:Y:S02]  /*03d0*/  FSETP.GT.AND P3, PT, R16.reuse, 8.50705917302346158658e+37, PT ;  /* 0x7e8000001000780b */ /* 0x041fe40003f64000 */
[----:B------:R-:W-:-:S11]  /*03e0*/  FSETP.GEU.AND P5, PT, R16, 1.175494350822287508e-38, PT ;  /* 0x008000001000780b */ /* 0x000fd60003fae000 */
[----:B------:R-:W-:-:S04]  /*03f0*/  @P3 FMUL R16, R16, 0.25 ;  /* 0x3e80000010103820 */ /* 0x000fc80000400000 */
[----:B------:R-:W-:-:S06]  /*0400*/  @!P5 FMUL R16, R16, 16777216 ;  /* 0x4b8000001010d820 */ /* 0x000fcc0000400000 */
[----:B------:R-:W0:Y:S01]  /*0410*/  MUFU.RCP R16, R16 ;  /* 0x0000001000107308 */ /* 0x000e220000001000 */
[----:B--2---:R-:W-:Y:S02]  /*0420*/  SEL R6, R6, RZ, P2 ;  /* 0x000000ff06067207 */ /* 0x004fe40001000000 */
[----:B------:R-:W-:Y:S02]  /*0430*/  FSEL R7, R8, 1, P3 ;  /* 0x3f80000008077808 */ /* 0x000fe40001800000 */
[----:B-----5:R-:W-:Y:S02]  /*0440*/  SEL R9, R12, RZ, P2 ;  /* 0x000000ff0c097207 */ /* 0x020fe40001000000 */
[----:B------:R-:W-:Y:S01]  /*0450*/  SEL R10, R10, RZ, P1 ;  /* 0x000000ff0a0a7207 */ /* 0x000fe20000800000 */
[----:B------:R-:W-:Y:S02]  /*0460*/  @!P5 FMUL R7, R7, 16777216 ;  /* 0x4b8000000707d820 */ /* 0x000fe40000400000 */
[----:B------:R-:W-:-:S04]  /*0470*/  @P4 FADD R10, R9, R6 ;  /* 0x00000006090a4221 */ /* 0x000fc80000000000 */
[----:B----4-:R-:W-:Y:S01]  /*0480*/  FADD R13, R10, -R13 ;  /* 0x8000000d0a0d7221 */ /* 0x010fe20000000000 */
[----:B0-----:R-:W-:-:S04]  /*0490*/  FMUL R6, R16, R7 ;  /* 0x0000000710067220 */ /* 0x001fc80000400000 */
[----:B------:R-:W-:-:S04]  /*04a0*/  FMUL R13, R13, R6 ;  /* 0x000000060d0d7220 */ /* 0x000fc80000400000 */
[----:B------:R-:W-:Y:S01]  /*04b0*/  FFMA R11, R13, R11, R24 ;  /* 0x0000000b0d0b7223 */ /* 0x000fe20000000018 */
[----:B------:R0:W-:Y:S04]  /*04c0*/  @!P0 STG.E desc[UR4][R4.64], R10 ;  /* 0x0000000a04008986 */ /* 0x0001e8000c101904 */
[----:B------:R-:W-:-:S04]  /*04d0*/  FSETP.GEU.AND P1, PT, R11, RZ, PT ;  /* 0x000000ff0b00720b */ /* 0x000fc80003f2e000 */
[----:B------:R-:W-:Y:S01]  /*04e0*/  FSEL R11, R11, RZ, P1 ;  /* 0x000000ff0b0b7208 */ /* 0x000fe20000800000 */
[----:B0-----:R-:W-:Y:S08]  /*04f0*/  @P0 EXIT ;  /* 0x000000000000094d */ /* 0x001ff00003800000 */
[----:B------:R-:W-:Y:S01]  /*0500*/  STG.E desc[UR4][R2.64], R11 ;  /* 0x0000000b02007986 */ /* 0x000fe2000c101904 */
[----:B------:R-:W-:Y:S05]  /*0510*/  EXIT ;  /* 0x000000000000794d */ /* 0x000fea0003800000 */
.L_x_0:
[----:B------:R-:W-:-:S00]  /*0520*/  BRA `(.L_x_0) ;  /* 0xfffffffc00fc7947 */ /* 0x000fc0000383ffff */
[----:B------:R-:W-:-:S00]  /*0530*/  NOP ;  /* 0x0000000000007918 */ /* 0x000fc00000000000 */
        /* <DEDUP_REMOVED lines=12> */
.L_x_1:


//--------------------- .nv.global.init           --------------------------
	.section	.nv.global.init,"aw",@progbits
.nv.global.init:
	.type		_$_str,@object
	.size		_$_str,(_$_str_$_2 - _$_str)
_$_str:
        /*0000*/ 	.byte	0x5f, 0x5f, 0x43, 0x55, 0x44, 0x41, 0x5f, 0x46, 0x54, 0x5a, 0x00
	.type		_$_str_$_2,@object
	.size		_$_str_$_2,(.L_1 - _$_str_$_2)
_$_str_$_2:
        /*000b*/ 	.byte	0x5f, 0x5f, 0x43, 0x55, 0x44, 0x41, 0x5f, 0x50, 0x52, 0x45, 0x43, 0x5f, 0x53, 0x51, 0x52, 0x54
        /*001b*/ 	.byte	0x00
.L_1:


//--------------------- .nv.constant0.triton_poi_fused__native_batch_norm_legit_no_training_cat_relu_19 --------------------------
	.section	.nv.constant0.triton_poi_fused__native_batch_norm_legit_no_training_cat_relu_19,"a",@progbits
	.sectionflags	@""
	.align	4
.nv.constant0.triton_poi_fused__native_batch_norm_legit_no_training_cat_relu_19:
	.zero		604
